//
// Generated by NVIDIA NVVM Compiler
//
// Compiler Build ID: CL-36424714
// Cuda compilation tools, release 13.0, V13.0.88
// Based on NVVM 20.0.0
//

.version 9.0
.target sm_100
.address_size 64

	// .globl	_Z14kernelFuncHalfP6__half

.visible .entry _Z14kernelFuncHalfP6__half(
	.param .u64 .ptr .align 1 _Z14kernelFuncHalfP6__half_param_0
)
{
	.local .align 4 .b8 	__local_depot0[12];
	.reg .b64 	%SP;
	.reg .b64 	%SPL;
	.reg .b16 	%rs<13>;
	.reg .b32 	%r<7>;
	.reg .b64 	%rd<23>;

	mov.u64 	%SPL, __local_depot0;
	cvta.local.u64 	%SP, %SPL;
	ld.param.u64 	%rd1, [_Z14kernelFuncHalfP6__half_param_0];
	add.u64 	%rd5, %SP, 0;
	add.u64 	%rd19, %SPL, 0;
	add.u64 	%rd17, %SP, 2;
	add.u64 	%rd20, %SPL, 2;
	add.u64 	%rd6, %SP, 4;
	add.u64 	%rd21, %SPL, 4;
	add.u64 	%rd18, %SP, 8;
	add.u64 	%rd22, %SPL, 8;
	// begin inline asm
	ld.global.cv.b16 %rs1, [%rd1];
	// end inline asm
	// begin inline asm
	ld.global.cv.b16 %rs2, [%rd5];
	// end inline asm
	// begin inline asm
	ld.global.cv.b32 %r1, [%rd6];
	// end inline asm
	// begin inline asm
	ld.global.lu.b16 %rs3, [%rd1];
	// end inline asm
	// begin inline asm
	ld.global.lu.b16 %rs4, [%rd5];
	// end inline asm
	st.local.u16 	[%rd20], %rs4;
	// begin inline asm
	ld.global.lu.b32 %r2, [%rd6];
	// end inline asm
	st.local.u32 	[%rd22], %r2;
	add.s64 	%rd13, %rd1, 2;
	ld.local.u16 	%rs5, [%rd19];
	// begin inline asm
	st.global.cg.b16 [%rd13], %rs5;
	// end inline asm
	ld.local.u16 	%rs6, [%rd19];
	// begin inline asm
	st.global.cg.b16 [%rd17], %rs6;
	// end inline asm
	ld.local.u32 	%r3, [%rd21];
	// begin inline asm
	st.global.cg.b32 [%rd18], %r3;
	// end inline asm
	ld.local.u16 	%rs7, [%rd19];
	// begin inline asm
	st.global.cs.b16 [%rd1], %rs7;
	// end inline asm
	ld.local.u16 	%rs8, [%rd19];
	// begin inline asm
	st.global.cs.b16 [%rd17], %rs8;
	// end inline asm
	ld.local.u32 	%r4, [%rd21];
	// begin inline asm
	st.global.cs.b32 [%rd18], %r4;
	// end inline asm
	ld.local.u16 	%rs9, [%rd19];
	// begin inline asm
	st.global.wb.b16 [%rd13], %rs9;
	// end inline asm
	ld.local.u16 	%rs10, [%rd19];
	// begin inline asm
	st.global.wb.b16 [%rd17], %rs10;
	// end inline asm
	ld.local.u32 	%r5, [%rd21];
	// begin inline asm
	st.global.wb.b32 [%rd18], %r5;
	// end inline asm
	ld.local.u16 	%rs11, [%rd19];
	// begin inline asm
	st.global.wt.b16 [%rd1], %rs11;
	// end inline asm
	ld.local.u16 	%rs12, [%rd19];
	// begin inline asm
	st.global.wt.b16 [%rd17], %rs12;
	// end inline asm
	ld.local.u32 	%r6, [%rd21];
	// begin inline asm
	st.global.wt.b32 [%rd18], %r6;
	// end inline asm
	ret;

}


// ===== COMPILED SASS (sm_100) =====

	.target	sm_100

	.elftype	@"ET_EXEC"


//--------------------- .note.nv.tkinfo           --------------------------
	.section	.note.nv.tkinfo,"",@"SHT_NOTE"
	.sectionflags	@"SHF_NOTE_NV_TKINFO"
	.tkinfo
        /*0018*/ 	.word	0x00000002
        /*0030*/ 	.string	""
        /*0030*/ 	.string	"ptxas"
        /*0030*/ 	.string	"Cuda compilation tools, release 13.0, V13.0.88"
        /*0030*/ 	.string	"Build cuda_13.0.r13.0/compiler.36424714_0"
        /*0030*/ 	.string	"-arch sm_100 -m 64 "



//--------------------- .note.nv.cuinfo           --------------------------
	.section	.note.nv.cuinfo,"",@"SHT_NOTE"
	.sectionflags	@"SHF_NOTE_NV_CUINFO"
        /*0018*/ 	.short	0x0002
        /*001a*/ 	.short	0x0064
        /*001c*/ 	.short	0x0082
	.zero		2


//--------------------- .nv.info                  --------------------------
	.section	.nv.info,"",@"SHT_CUDA_INFO"
	.align	4


	//----- nvinfo : EIATTR_REGCOUNT
	.align		4
        /*0000*/ 	.byte	0x04, 0x2f
        /*0002*/ 	.short	(.L_1 - .L_0)
	.align		4
.L_0:
        /*0004*/ 	.word	index@(_Z14kernelFuncHalfP6__half)
        /*0008*/ 	.word	0x0000000e


	//----- nvinfo : EIATTR_FRAME_SIZE
	.align		4
.L_1:
        /*000c*/ 	.byte	0x04, 0x11
        /*000e*/ 	.short	(.L_3 - .L_2)
	.align		4
.L_2:
        /*0010*/ 	.word	index@(_Z14kernelFuncHalfP6__half)
        /*0014*/ 	.word	0x00000010


	//----- nvinfo : EIATTR_MIN_STACK_SIZE
	.align		4
.L_3:
        /*0018*/ 	.byte	0x04, 0x12
        /*001a*/ 	.short	(.L_5 - .L_4)
	.align		4
.L_4:
        /*001c*/ 	.word	index@(_Z14kernelFuncHalfP6__half)
        /*0020*/ 	.word	0x00000010
.L_5:


//--------------------- .nv.compat                --------------------------
	.section	.nv.compat,"",@"SHT_CUDA_COMPAT_INFO"
	.align	4
        /*0000*/ 	.byte	0x02, 0x09, 0x00, 0x00, 0x02, 0x02, 0x01, 0x00, 0x02, 0x05, 0x05, 0x00, 0x03, 0x07, 0x01, 0x01
        /*0010*/ 	.byte	0x02, 0x03, 0x00, 0x00, 0x02, 0x06, 0x01, 0x00, 0x04, 0x0b, 0x08, 0x00, 0x09, 0x00, 0x00, 0x00
        /*0020*/ 	.byte	0x00, 0x00, 0x00, 0x00


//--------------------- .nv.info._Z14kernelFuncHalfP6__half --------------------------
	.section	.nv.info._Z14kernelFuncHalfP6__half,"",@"SHT_CUDA_INFO"
	.sectionflags	@""
	.align	4


	//----- nvinfo : EIATTR_CUDA_API_VERSION
	.align		4
        /*0000*/ 	.byte	0x04, 0x37
        /*0002*/ 	.short	(.L_7 - .L_6)
.L_6:
        /*0004*/ 	.word	0x00000082


	//----- nvinfo : EIATTR_KPARAM_INFO
	.align		4
.L_7:
        /*0008*/ 	.byte	0x04, 0x17
        /*000a*/ 	.short	(.L_9 - .L_8)
.L_8:
        /*000c*/ 	.word	0x00000000
        /*0010*/ 	.short	0x0000
        /*0012*/ 	.short	0x0000
        /*0014*/ 	.byte	0x00, 0xf5, 0x21, 0x00


	//----- nvinfo : EIATTR_SPARSE_MMA_MASK
	.align		4
.L_9:
        /*0018*/ 	.byte	0x03, 0x50
        /*001a*/ 	.short	0x0000


	//----- nvinfo : EIATTR_MAXREG_COUNT
	.align		4
        /*001c*/ 	.byte	0x03, 0x1b
        /*001e*/ 	.short	0x00ff


	//----- nvinfo : EIATTR_MERCURY_ISA_VERSION
	.align		4
        /*0020*/ 	.byte	0x03, 0x5f
        /*0022*/ 	.short	0x0101


	//----- nvinfo : EIATTR_VRC_CTA_INIT_COUNT
	.align		4
        /*0024*/ 	.byte	0x02, 0x4a
	.zero		1
	.zero		1


	//----- nvinfo : EIATTR_EXIT_INSTR_OFFSETS
	.align		4
        /*0028*/ 	.byte	0x04, 0x1c
        /*002a*/ 	.short	(.L_11 - .L_10)


	//   ....[0]....
.L_10:
        /*002c*/ 	.word	0x000001b0


	//----- nvinfo : EIATTR_CBANK_PARAM_SIZE
	.align		4
.L_11:
        /*0030*/ 	.byte	0x03, 0x19
        /*0032*/ 	.short	0x0008


	//----- nvinfo : EIATTR_PARAM_CBANK
	.align		4
        /*0034*/ 	.byte	0x04, 0x0a
        /*0036*/ 	.short	(.L_13 - .L_12)
	.align		4
.L_12:
        /*0038*/ 	.word	index@(.nv.constant0._Z14kernelFuncHalfP6__half)
        /*003c*/ 	.short	0x0380
        /*003e*/ 	.short	0x0008


	//----- nvinfo : EIATTR_SW_WAR
	.align		4
.L_13:
        /*0040*/ 	.byte	0x04, 0x36
        /*0042*/ 	.short	(.L_15 - .L_14)
.L_14:
        /*0044*/ 	.word	0x00000008
.L_15:


//--------------------- .nv.callgraph             --------------------------
	.section	.nv.callgraph,"",@"SHT_CUDA_CALLGRAPH"
	.align	4
	.sectionentsize	8
	.align		4
        /*0000*/ 	.word	0x00000000
	.align		4
        /*0004*/ 	.word	0xffffffff
	.align		4
        /*0008*/ 	.word	0x00000000
	.align		4
        /*000c*/ 	.word	0xfffffffe
	.align		4
        /*0010*/ 	.word	0x00000000
	.align		4
        /*0014*/ 	.word	0xfffffffd
	.align		4
        /*0018*/ 	.word	0x00000000
	.align		4
        /*001c*/ 	.word	0xfffffffc


//--------------------- .text._Z14kernelFuncHalfP6__half --------------------------
	.section	.text._Z14kernelFuncHalfP6__half,"ax",@progbits
	.align	128
        .global         _Z14kernelFuncHalfP6__half
        .type           _Z14kernelFuncHalfP6__half,@function
        .size           _Z14kernelFuncHalfP6__half,(.L_x_1 - _Z14kernelFuncHalfP6__half)
        .other          _Z14kernelFuncHalfP6__half,@"STO_CUDA_ENTRY STV_DEFAULT"
_Z14kernelFuncHalfP6__half:
.text._Z14kernelFuncHalfP6__half:
[----:B------:R-:W0:Y:S01]  /*0000*/  LDC R1, c[0x0][0x37c] ;  /* 0x0000df00ff017b82 */ /* 0x000e220000000800 */
[----:B------:R-:W1:Y:S01]  /*0010*/  LDCU UR6, c[0x0][0x2f8] ;  /* 0x00005f00ff0677ac */ /* 0x000e620008000800 */
[----:B0-----:R-:W-:Y:S01]  /*0020*/  VIADD R1, R1, 0xfffffff0 ;  /* 0xfffffff001017836 */ /* 0x001fe20000000000 */
[----:B------:R-:W0:Y:S04]  /*0030*/  LDCU UR7, c[0x0][0x2fc] ;  /* 0x00005f80ff0777ac */ /* 0x000e280008000800 */
[----:B------:R-:W2:Y:S01]  /*0040*/  LDL.U16 R11, [R1] ;  /* 0x00000000010b7983 */ /* 0x000ea20000100400 */
[----:B------:R-:W3:Y:S03]  /*0050*/  LDCU.64 UR4, c[0x0][0x358] ;  /* 0x00006b00ff0477ac */ /* 0x000ee60008000a00 */
[----:B------:R-:W4:Y:S01]  /*0060*/  LDL R3, [R1+0x4] ;  /* 0x0000040001037983 */ /* 0x000f220000100800 */
[----:B-1----:R-:W-:-:S04]  /*0070*/  IADD3 R8, P0, PT, R1, UR6, RZ ;  /* 0x0000000601087c10 */ /* 0x002fc8000ff1e0ff */
[----:B0-----:R-:W-:-:S05]  /*0080*/  IADD3.X R9, PT, PT, RZ, UR7, RZ, P0, !PT ;  /* 0x00000007ff097c10 */ /* 0x001fca00087fe4ff */
[----:B---3--:R-:W3:Y:S04]  /*0090*/  LDG.E.LU.U16 R0, desc[UR4][R8.64] ;  /* 0x0000000408007981 */ /* 0x008ee8000c3e1500 */
[----:B------:R-:W5:Y:S01]  /*00a0*/  LDG.E.LU R2, desc[UR4][R8.64+0x4] ;  /* 0x0000040408027981 */ /* 0x000f62000c3e1900 */
[----:B------:R-:W2:Y:S08]  /*00b0*/  LDC.64 R6, c[0x0][0x380] ;  /* 0x0000e000ff067b82 */ /* 0x000eb00000000a00 */
[----:B------:R-:W0:Y:S01]  /*00c0*/  LDC.64 R4, c[0x0][0x380] ;  /* 0x0000e000ff047b82 */ /* 0x000e220000000a00 */
[----:B--2---:R-:W-:Y:S04]  /*00d0*/  STG.E.U16.STRONG.GPU desc[UR4][R6.64+0x2], R11 ;  /* 0x0000020b06007986 */ /* 0x004fe8000c10f504 */
[----:B------:R-:W-:Y:S04]  /*00e0*/  STG.E.U16.STRONG.GPU desc[UR4][R8.64+0x2], R11 ;  /* 0x0000020b08007986 */ /* 0x000fe8000c10f504 */
[----:B----4-:R-:W-:Y:S04]  /*00f0*/  STG.E.STRONG.GPU desc[UR4][R8.64+0x8], R3 ;  /* 0x0000080308007986 */ /* 0x010fe8000c10f904 */
[----:B0-----:R-:W-:Y:S04]  /*0100*/  STG.E.EF.U16 desc[UR4][R4.64], R11 ;  /* 0x0000000b04007986 */ /* 0x001fe8000c001504 */
[----:B------:R-:W-:Y:S04]  /*0110*/  STG.E.EF.U16 desc[UR4][R8.64+0x2], R11 ;  /* 0x0000020b08007986 */ /* 0x000fe8000c001504 */
[----:B------:R-:W-:Y:S04]  /*0120*/  STG.E.EF desc[UR4][R8.64+0x8], R3 ;  /* 0x0000080308007986 */ /* 0x000fe8000c001904 */
[----:B------:R-:W-:Y:S04]  /*0130*/  STG.E.U16.STRONG.SM desc[UR4][R6.64+0x2], R11 ;  /* 0x0000020b06007986 */ /* 0x000fe8000c10b504 */
[----:B------:R-:W-:Y:S04]  /*0140*/  STG.E.U16.STRONG.SM desc[UR4][R8.64+0x2], R11 ;  /* 0x0000020b08007986 */ /* 0x000fe8000c10b504 */
[----:B------:R-:W-:Y:S04]  /*0150*/  STG.E.STRONG.SM desc[UR4][R8.64+0x8], R3 ;  /* 0x0000080308007986 */ /* 0x000fe8000c10b904 */
[----:B------:R-:W-:Y:S04]  /*0160*/  STG.E.U16.STRONG.SYS desc[UR4][R4.64], R11 ;  /* 0x0000000b04007986 */ /* 0x000fe8000c115504 */
[----:B---3--:R-:W-:Y:S04]  /*0170*/  STL.U16 [R1+0x2], R0 ;  /* 0x0000020001007387 */ /* 0x008fe80000100400 */
[----:B-----5:R-:W-:Y:S04]  /*0180*/  STL [R1+0x8], R2 ;  /* 0x0000080201007387 */ /* 0x020fe80000100800 */
[----:B------:R-:W-:Y:S04]  /*0190*/  STG.E.U16.STRONG.SYS desc[UR4][R8.64+0x2], R11 ;  /* 0x0000020b08007986 */ /* 0x000fe8000c115504 */
[----:B------:R-:W-:Y:S01]  /*01a0*/  STG.E.STRONG.SYS desc[UR4][R8.64+0x8], R3 ;  /* 0x0000080308007986 */ /* 0x000fe2000c115904 */
[----:B------:R-:W-:Y:S05]  /*01b0*/  EXIT ;  /* 0x000000000000794d */ /* 0x000fea0003800000 */
.L_x_0:
[----:B------:R-:W-:-:S00]  /*01c0*/  BRA `(.L_x_0) ;  /* 0xfffffffc00fc7947 */ /* 0x000fc0000383ffff */
[----:B------:R-:W-:-:S00]  /*01d0*/  NOP ;  /* 0x0000000000007918 */ /* 0x000fc00000000000 */
        /* <DEDUP_REMOVED lines=10> */
.L_x_1:


//--------------------- .nv.shared.reserved.0     --------------------------
	.section	.nv.shared.reserved.0,"aw",@nobits
	.weak		__nv_reservedSMEM_offset_0_alias
	.size		__nv_reservedSMEM_offset_0_alias, 0, 64
	.other		__nv_reservedSMEM_offset_0_alias,@"STO_CUDA_RESERVED_SHARED STV_DEFAULT"
__nv_reservedSMEM_offset_0_alias:
	.zero		0
	.zero		64


//--------------------- .nv.constant0._Z14kernelFuncHalfP6__half --------------------------
	.section	.nv.constant0._Z14kernelFuncHalfP6__half,"a",@progbits
	.sectionflags	@""
	.align	4
.nv.constant0._Z14kernelFuncHalfP6__half:
	.zero		904


//--------------------- SYMBOLS --------------------------

	.type		.nv.reservedSmem.offset0,@object
	.size		.nv.reservedSmem.offset0,0x4
